	.headerflags	@"EF_CUDA_TEXMODE_UNIFIED EF_CUDA_64BIT_ADDRESS EF_CUDA_ACCELERATORS EF_CUDA_SM90 EF_CUDA_VIRTUAL_SM(EF_CUDA_SM90)"
	.elftype	@"ET_EXEC"


//--------------------- .nv.info                  --------------------------
	.section	.nv.info,"",@"SHT_CUDA_INFO"
	.align	4


	//----- nvinfo : EIATTR_REGCOUNT
	.align		4
        /*0000*/ 	.byte	0x04, 0x2f
        /*0002*/ 	.short	(.L_1 - .L_0)
	.align		4
.L_0:
        /*0004*/ 	.word	index@(triton_poi_fused_1)
        /*0008*/ 	.word	0x0000000c


	//----- nvinfo : EIATTR_MIN_STACK_SIZE
	.align		4
.L_1:
        /*000c*/ 	.byte	0x04, 0x12
        /*000e*/ 	.short	(.L_3 - .L_2)
	.align		4
.L_2:
        /*0010*/ 	.word	index@(triton_poi_fused_1)
        /*0014*/ 	.word	0x00000000


	//----- nvinfo : EIATTR_FRAME_SIZE
	.align		4
.L_3:
        /*0018*/ 	.byte	0x04, 0x11
        /*001a*/ 	.short	(.L_5 - .L_4)
	.align		4
.L_4:
        /*001c*/ 	.word	index@(triton_poi_fused_1)
        /*0020*/ 	.word	0x00000000


	//----- nvinfo : EIATTR_MIN_STACK_SIZE
	.align		4
.L_5:
        /*0024*/ 	.byte	0x04, 0x12
        /*0026*/ 	.short	(.L_7 - .L_6)
	.align		4
.L_6:
        /*0028*/ 	.word	index@(triton_poi_fused_1)
        /*002c*/ 	.word	0x00000000
.L_7:


//--------------------- .nv.info.triton_poi_fused_1 --------------------------
	.section	.nv.info.triton_poi_fused_1,"",@"SHT_CUDA_INFO"
	.sectionflags	@""
	.align	4


	//----- nvinfo : EIATTR_CUDA_API_VERSION
	.align		4
        /*0000*/ 	.byte	0x04, 0x37
        /*0002*/ 	.short	(.L_9 - .L_8)
.L_8:
        /*0004*/ 	.word	0x0000007c


	//----- nvinfo : EIATTR_KPARAM_INFO
	.align		4
.L_9:
        /*0008*/ 	.byte	0x04, 0x17
        /*000a*/ 	.short	(.L_11 - .L_10)
.L_10:
        /*000c*/ 	.word	0x00000000
        /*0010*/ 	.short	0x0003
        /*0012*/ 	.short	0x0014
        /*0014*/ 	.byte	0x00, 0xf0, 0x11, 0x00


	//----- nvinfo : EIATTR_KPARAM_INFO
	.align		4
.L_11:
        /*0018*/ 	.byte	0x04, 0x17
        /*001a*/ 	.short	(.L_13 - .L_12)
.L_12:
        /*001c*/ 	.word	0x00000000
        /*0020*/ 	.short	0x0002
        /*0022*/ 	.short	0x0010
        /*0024*/ 	.byte	0x00, 0xf0, 0x11, 0x00


	//----- nvinfo : EIATTR_KPARAM_INFO
	.align		4
.L_13:
        /*0028*/ 	.byte	0x04, 0x17
        /*002a*/ 	.short	(.L_15 - .L_14)
.L_14:
        /*002c*/ 	.word	0x00000000
        /*0030*/ 	.short	0x0001
        /*0032*/ 	.short	0x0008
        /*0034*/ 	.byte	0x00, 0xf4, 0x21, 0x00


	//----- nvinfo : EIATTR_KPARAM_INFO
	.align		4
.L_15:
        /*0038*/ 	.byte	0x04, 0x17
        /*003a*/ 	.short	(.L_17 - .L_16)
.L_16:
        /*003c*/ 	.word	0x00000000
        /*0040*/ 	.short	0x0000
        /*0042*/ 	.short	0x0000
        /*0044*/ 	.byte	0x00, 0xf4, 0x21, 0x00


	//----- nvinfo : EIATTR_SPARSE_MMA_MASK
	.align		4
.L_17:
        /*0048*/ 	.byte	0x03, 0x50
        /*004a*/ 	.short	0x0000


	//----- nvinfo : EIATTR_MAXREG_COUNT
	.align		4
        /*004c*/ 	.byte	0x03, 0x1b
        /*004e*/ 	.short	0x00ff


	//----- nvinfo : EIATTR_EXIT_INSTR_OFFSETS
	.align		4
        /*0050*/ 	.byte	0x04, 0x1c
        /*0052*/ 	.short	(.L_19 - .L_18)


	//   ....[0]....
.L_18:
        /*0054*/ 	.word	0x00000260


	//   ....[1]....
        /*0058*/ 	.word	0x00000320


	//----- nvinfo : EIATTR_REQNTID
	.align		4
.L_19:
        /*005c*/ 	.byte	0x04, 0x10
        /*005e*/ 	.short	(.L_21 - .L_20)
.L_20:
        /*0060*/ 	.word	0x00000080
        /*0064*/ 	.word	0x00000001
        /*0068*/ 	.word	0x00000001


	//----- nvinfo : EIATTR_CBANK_PARAM_SIZE
	.align		4
.L_21:
        /*006c*/ 	.byte	0x03, 0x19
        /*006e*/ 	.short	0x0018


	//----- nvinfo : EIATTR_PARAM_CBANK
	.align		4
        /*0070*/ 	.byte	0x04, 0x0a
        /*0072*/ 	.short	(.L_23 - .L_22)
	.align		4
.L_22:
        /*0074*/ 	.word	index@(.nv.constant0.triton_poi_fused_1)
        /*0078*/ 	.short	0x0210
        /*007a*/ 	.short	0x0018


	//----- nvinfo : EIATTR_SW_WAR
	.align		4
.L_23:
        /*007c*/ 	.byte	0x04, 0x36
        /*007e*/ 	.short	(.L_25 - .L_24)
.L_24:
        /*0080*/ 	.word	0x00000008
.L_25:


//--------------------- .nv.callgraph             --------------------------
	.section	.nv.callgraph,"",@"SHT_CUDA_CALLGRAPH"
	.align	4
	.sectionentsize	8
	.align		4
        /*0000*/ 	.word	0x00000000
	.align		4
        /*0004*/ 	.word	0xffffffff
	.align		4
        /*0008*/ 	.word	0x00000000
	.align		4
        /*000c*/ 	.word	0xfffffffe
	.align		4
        /*0010*/ 	.word	0x00000000
	.align		4
        /*0014*/ 	.word	0xfffffffd
	.align		4
        /*0018*/ 	.word	0x00000000
	.align		4
        /*001c*/ 	.word	0xfffffffc


//--------------------- .text.triton_poi_fused_1  --------------------------
	.section	.text.triton_poi_fused_1,"ax",@progbits
	.sectionflags	@"SHF_BARRIERS=1"
	.align	128
        .global         triton_poi_fused_1
        .type           triton_poi_fused_1,@function
        .size           triton_poi_fused_1,(.L_x_1 - triton_poi_fused_1)
        .other          triton_poi_fused_1,@"STO_CUDA_ENTRY STV_DEFAULT"
triton_poi_fused_1:
.text.triton_poi_fused_1:
[----:B------:R-:W0:Y:S02]  /*0000*/  LDC R1, c[0x0][0x28] ;  /* 0x00000a00ff017b82 */ /* 0x000e240000000800 */
[----:B------:R-:W1:Y:S01]  /*0010*/  S2R R6, SR_CTAID.X ;  /* 0x0000000000067919 */ /* 0x000e620000002500 */
[----:B------:R-:W2:Y:S01]  /*0020*/  LDC.64 R2, c[0x0][0x210] ;  /* 0x00008400ff027b82 */ /* 0x000ea20000000a00 */
[----:B------:R-:W-:Y:S01]  /*0030*/  ULDC.64 UR6, c[0x0][0x208] ;  /* 0x0000820000067ab9 */ /* 0x000fe20000000a00 */
[----:B------:R-:W3:Y:S01]  /*0040*/  S2R R9, SR_TID.X ;  /* 0x0000000000097919 */ /* 0x000ee20000002100 */
[----:B------:R-:W4:Y:S01]  /*0050*/  S2R R0, SR_CTAID.Y ;  /* 0x0000000000007919 */ /* 0x000f220000002600 */
[----:B-1----:R-:W-:Y:S01]  /*0060*/  IMAD.SHL.U32 R6, R6, 0x8, RZ ;  /* 0x0000000806067824 */ /* 0x002fe200078e00ff */
[----:B---3--:R-:W-:-:S04]  /*0070*/  SHF.R.U32.HI R5, RZ, 0x3, R9 ;  /* 0x00000003ff057819 */ /* 0x008fc80000011609 */
[----:B------:R-:W-:Y:S01]  /*0080*/  LOP3.LUT R7, R6, 0x7, R9, 0xf8, !PT ;  /* 0x0000000706077812 */ /* 0x000fe200078ef809 */
[----:B----4-:R-:W-:Y:S01]  /*0090*/  IMAD.SHL.U32 R0, R0, 0x10, RZ ;  /* 0x0000001000007824 */ /* 0x010fe200078e00ff */
[----:B------:R-:W-:Y:S02]  /*00a0*/  SGXT.U32 R5, R5, 0x4 ;  /* 0x000000040505781a */ /* 0x000fe40000000000 */
[----:B------:R-:W-:Y:S02]  /*00b0*/  ISETP.GE.AND P0, PT, R7, 0x7, PT ;  /* 0x000000070700780c */ /* 0x000fe40003f06270 */
[----:B------:R-:W-:-:S04]  /*00c0*/  LOP3.LUT R4, R0, R5, RZ, 0xfc, !PT ;  /* 0x0000000500047212 */ /* 0x000fc800078efcff */
[C---:B------:R-:W-:Y:S01]  /*00d0*/  ISETP.LT.AND P0, PT, R4.reuse, 0x10, !P0 ;  /* 0x000000100400780c */ /* 0x040fe20004701270 */
[----:B------:R-:W-:Y:S02]  /*00e0*/  IMAD R7, R4, 0x7, R7 ;  /* 0x0000000704077824 */ /* 0x000fe400078e0207 */
[----:B------:R-:W-:Y:S02]  /*00f0*/  IMAD.MOV.U32 R4, RZ, RZ, RZ ;  /* 0x000000ffff047224 */ /* 0x000fe400078e00ff */
[----:B--2---:R-:W-:-:S08]  /*0100*/  IMAD.WIDE R2, R7, 0x4, R2 ;  /* 0x0000000407027825 */ /* 0x004fd000078e0202 */
[----:B------:R1:W2:Y:S01]  /*0110*/  @P0 LDG.E.EL R4, desc[UR6][R2.64] ;  /* 0x0000000602040981 */ /* 0x0002a2000c2e1900 */
[----:B------:R-:W3:Y:S01]  /*0120*/  S2UR UR5, SR_CgaCtaId ;  /* 0x00000000000579c3 */ /* 0x000ee20000008800 */
[----:B------:R-:W-:Y:S01]  /*0130*/  IMAD.SHL.U32 R8, R9, 0x10, RZ ;  /* 0x0000001009087824 */ /* 0x000fe200078e00ff */
[----:B------:R-:W-:Y:S01]  /*0140*/  UMOV UR4, 0x400 ;  /* 0x0000040000047882 */ /* 0x000fe20000000000 */
[----:B------:R-:W-:Y:S02]  /*0150*/  SHF.R.U32.HI R7, RZ, 0x4, R9 ;  /* 0x00000004ff077819 */ /* 0x000fe40000011609 */
[----:B------:R-:W-:Y:S02]  /*0160*/  LOP3.LUT R0, R0, 0xf, R9, 0xf8, !PT ;  /* 0x0000000f00007812 */ /* 0x000fe400078ef809 */
[----:B------:R-:W-:Y:S02]  /*0170*/  LOP3.LUT R5, R5, 0x70, R8, 0xf8, !PT ;  /* 0x0000007005057812 */ /* 0x000fe400078ef808 */
[----:B------:R-:W-:-:S02]  /*0180*/  SHF.R.U32.HI R8, RZ, 0x4, R8 ;  /* 0x00000004ff087819 */ /* 0x000fc40000011608 */
[----:B------:R-:W-:Y:S02]  /*0190*/  SGXT.U32 R7, R7, 0x3 ;  /* 0x000000030707781a */ /* 0x000fe40000000000 */
[----:B------:R-:W-:Y:S02]  /*01a0*/  SGXT.U32 R8, R8, 0x3 ;  /* 0x000000030808781a */ /* 0x000fe40000000000 */
[----:B------:R-:W-:Y:S02]  /*01b0*/  LOP3.LUT R6, R6, R7, RZ, 0xfc, !PT ;  /* 0x0000000706067212 */ /* 0x000fe400078efcff */
[----:B-1----:R-:W-:Y:S01]  /*01c0*/  LOP3.LUT R2, R9, 0x7f, RZ, 0xc0, !PT ;  /* 0x0000007f09027812 */ /* 0x002fe200078ec0ff */
[----:B------:R-:W-:Y:S01]  /*01d0*/  IMAD.IADD R5, R5, 0x1, R8 ;  /* 0x0000000105057824 */ /* 0x000fe200078e0208 */
[----:B------:R-:W-:-:S03]  /*01e0*/  ISETP.GE.AND P0, PT, R6, 0x7, PT ;  /* 0x000000070600780c */ /* 0x000fc60003f06270 */
[----:B------:R-:W-:Y:S01]  /*01f0*/  IMAD.IADD R2, R7, 0x1, R2 ;  /* 0x0000000107027824 */ /* 0x000fe200078e0202 */
[----:B------:R-:W-:Y:S01]  /*0200*/  ISETP.LT.AND P0, PT, R0, 0x10, !P0 ;  /* 0x000000100000780c */ /* 0x000fe20004701270 */
[----:B---3--:R-:W-:-:S06]  /*0210*/  UPRMT UR4, UR5, 0x654, UR4 ;  /* 0x0000065405047896 */ /* 0x008fcc0008000004 */
[----:B------:R-:W-:Y:S02]  /*0220*/  LEA R5, R5, UR4, 0x2 ;  /* 0x0000000405057c11 */ /* 0x000fe4000f8e10ff */
[----:B------:R-:W-:-:S03]  /*0230*/  LEA R8, R2, UR4, 0x2 ;  /* 0x0000000402087c11 */ /* 0x000fc6000f8e10ff */
[----:B--2---:R1:W-:Y:S01]  /*0240*/  STS [R5], R4 ;  /* 0x0000000405007388 */ /* 0x0043e20000000800 */
[----:B------:R-:W-:Y:S06]  /*0250*/  BAR.SYNC.DEFER_BLOCKING 0x0 ;  /* 0x0000000000007b1d */ /* 0x000fec0000010000 */
[----:B-1----:R-:W-:Y:S05]  /*0260*/  @!P0 EXIT ;  /* 0x000000000000894d */ /* 0x002fea0003800000 */
[----:B------:R-:W0:Y:S01]  /*0270*/  LDS R9, [R8] ;  /* 0x0000000008097984 */ /* 0x000e220000000800 */
[----:B------:R-:W-:Y:S01]  /*0280*/  SHF.R.S32.HI R5, RZ, 0x1f, R0 ;  /* 0x0000001fff057819 */ /* 0x000fe20000011400 */
[----:B------:R-:W1:Y:S03]  /*0290*/  LDC.64 R2, c[0x0][0x218] ;  /* 0x00008600ff027b82 */ /* 0x000e660000000a00 */
[----:B------:R-:W-:-:S04]  /*02a0*/  LEA.HI R5, R5, R0, RZ, 0x2 ;  /* 0x0000000005057211 */ /* 0x000fc800078f10ff */
[----:B------:R-:W-:Y:S02]  /*02b0*/  LOP3.LUT R7, R5, 0xfffffffc, RZ, 0xc0, !PT ;  /* 0xfffffffc05077812 */ /* 0x000fe400078ec0ff */
[----:B------:R-:W-:-:S03]  /*02c0*/  SHF.R.S32.HI R5, RZ, 0x2, R5 ;  /* 0x00000002ff057819 */ /* 0x000fc60000011405 */
[----:B------:R-:W-:-:S04]  /*02d0*/  IMAD.IADD R7, R0, 0x1, -R7 ;  /* 0x0000000100077824 */ /* 0x000fc800078e0a07 */
[----:B------:R-:W-:-:S04]  /*02e0*/  IMAD R6, R6, 0x4, R7 ;  /* 0x0000000406067824 */ /* 0x000fc800078e0207 */
[----:B------:R-:W-:-:S04]  /*02f0*/  IMAD R5, R5, 0x1c, R6 ;  /* 0x0000001c05057824 */ /* 0x000fc800078e0206 */
[----:B-1----:R-:W-:-:S05]  /*0300*/  IMAD.WIDE R2, R5, 0x4, R2 ;  /* 0x0000000405027825 */ /* 0x002fca00078e0202 */
[----:B0-----:R-:W-:Y:S01]  /*0310*/  STG.E desc[UR6][R2.64], R9 ;  /* 0x0000000902007986 */ /* 0x001fe2000c101906 */
[----:B------:R-:W-:Y:S05]  /*0320*/  EXIT ;  /* 0x000000000000794d */ /* 0x000fea0003800000 */
.L_x_0:
[----:B------:R-:W-:-:S00]  /*0330*/  BRA `(.L_x_0) ;  /* 0xfffffffc00fc7947 */ /* 0x000fc0000383ffff */
[----:B------:R-:W-:-:S00]  /*0340*/  NOP ;  /* 0x0000000000007918 */ /* 0x000fc00000000000 */
        /* <DEDUP_REMOVED lines=11> */
.L_x_1:


//--------------------- .nv.shared.triton_poi_fused_1 --------------------------
	.section	.nv.shared.triton_poi_fused_1,"aw",@nobits
	.sectionflags	@""
	.align	16
	.zero		1024


//--------------------- .nv.constant0.triton_poi_fused_1 --------------------------
	.section	.nv.constant0.triton_poi_fused_1,"a",@progbits
	.sectionflags	@""
	.align	4
.nv.constant0.triton_poi_fused_1:
	.zero		552
